//
// Generated by NVIDIA NVVM Compiler
//
// Compiler Build ID: CL-36424714
// Cuda compilation tools, release 13.0, V13.0.88
// Based on NVVM 20.0.0
//

.version 9.0
.target sm_100
.address_size 64

	// .globl	_Z9matrixAddPfS_S_

.visible .entry _Z9matrixAddPfS_S_(
	.param .u64 .ptr .align 1 _Z9matrixAddPfS_S__param_0,
	.param .u64 .ptr .align 1 _Z9matrixAddPfS_S__param_1,
	.param .u64 .ptr .align 1 _Z9matrixAddPfS_S__param_2
)
{
	.reg .pred 	%p<4>;
	.reg .b32 	%r<10>;
	.reg .b32 	%f<4>;
	.reg .b64 	%rd<11>;

	ld.param.u64 	%rd1, [_Z9matrixAddPfS_S__param_0];
	ld.param.u64 	%rd2, [_Z9matrixAddPfS_S__param_1];
	ld.param.u64 	%rd3, [_Z9matrixAddPfS_S__param_2];
	mov.u32 	%r3, %ctaid.y;
	mov.u32 	%r4, %ntid.y;
	mov.u32 	%r5, %tid.y;
	mad.lo.s32 	%r1, %r3, %r4, %r5;
	mov.u32 	%r6, %ctaid.x;
	mov.u32 	%r7, %ntid.x;
	mov.u32 	%r8, %tid.x;
	mad.lo.s32 	%r2, %r6, %r7, %r8;
	setp.gt.u32 	%p1, %r1, 4;
	setp.gt.s32 	%p2, %r2, 4;
	or.pred  	%p3, %p1, %p2;
	@%p3 bra 	$L__BB0_2;
	cvta.to.global.u64 	%rd4, %rd1;
	cvta.to.global.u64 	%rd5, %rd2;
	cvta.to.global.u64 	%rd6, %rd3;
	mad.lo.s32 	%r9, %r1, 5, %r2;
	mul.wide.s32 	%rd7, %r9, 4;
	add.s64 	%rd8, %rd4, %rd7;
	ld.global.f32 	%f1, [%rd8];
	add.s64 	%rd9, %rd5, %rd7;
	ld.global.f32 	%f2, [%rd9];
	add.f32 	%f3, %f1, %f2;
	add.s64 	%rd10, %rd6, %rd7;
	st.global.f32 	[%rd10], %f3;
$L__BB0_2:
	ret;

}
	// .globl	_Z9matrixMulPfS_S_
.visible .entry _Z9matrixMulPfS_S_(
	.param .u64 .ptr .align 1 _Z9matrixMulPfS_S__param_0,
	.param .u64 .ptr .align 1 _Z9matrixMulPfS_S__param_1,
	.param .u64 .ptr .align 1 _Z9matrixMulPfS_S__param_2
)
{
	.reg .pred 	%p<4>;
	.reg .b32 	%r<11>;
	.reg .b32 	%f<16>;
	.reg .b64 	%rd<13>;

	ld.param.u64 	%rd1, [_Z9matrixMulPfS_S__param_0];
	ld.param.u64 	%rd2, [_Z9matrixMulPfS_S__param_1];
	ld.param.u64 	%rd3, [_Z9matrixMulPfS_S__param_2];
	mov.u32 	%r3, %ctaid.y;
	mov.u32 	%r4, %ntid.y;
	mov.u32 	%r5, %tid.y;
	mad.lo.s32 	%r1, %r3, %r4, %r5;
	mov.u32 	%r6, %ctaid.x;
	mov.u32 	%r7, %ntid.x;
	mov.u32 	%r8, %tid.x;
	mad.lo.s32 	%r2, %r6, %r7, %r8;
	setp.gt.u32 	%p1, %r1, 4;
	setp.gt.s32 	%p2, %r2, 4;
	or.pred  	%p3, %p1, %p2;
	@%p3 bra 	$L__BB1_2;
	cvta.to.global.u64 	%rd4, %rd3;
	cvta.to.global.u64 	%rd5, %rd1;
	cvta.to.global.u64 	%rd6, %rd2;
	mul.lo.s32 	%r9, %r1, 5;
	mul.wide.u32 	%rd7, %r9, 4;
	add.s64 	%rd8, %rd5, %rd7;
	ld.global.f32 	%f1, [%rd8];
	mul.wide.s32 	%rd9, %r2, 4;
	add.s64 	%rd10, %rd6, %rd9;
	ld.global.f32 	%f2, [%rd10];
	fma.rn.f32 	%f3, %f1, %f2, 0f00000000;
	ld.global.f32 	%f4, [%rd8+4];
	ld.global.f32 	%f5, [%rd10+20];
	fma.rn.f32 	%f6, %f4, %f5, %f3;
	ld.global.f32 	%f7, [%rd8+8];
	ld.global.f32 	%f8, [%rd10+40];
	fma.rn.f32 	%f9, %f7, %f8, %f6;
	ld.global.f32 	%f10, [%rd8+12];
	ld.global.f32 	%f11, [%rd10+60];
	fma.rn.f32 	%f12, %f10, %f11, %f9;
	ld.global.f32 	%f13, [%rd8+16];
	ld.global.f32 	%f14, [%rd10+80];
	fma.rn.f32 	%f15, %f13, %f14, %f12;
	add.s32 	%r10, %r9, %r2;
	mul.wide.s32 	%rd11, %r10, 4;
	add.s64 	%rd12, %rd4, %rd11;
	st.global.f32 	[%rd12], %f15;
$L__BB1_2:
	ret;

}


// ===== COMPILED SASS (sm_100) =====

	.target	sm_100

	.elftype	@"ET_EXEC"


//--------------------- .note.nv.tkinfo           --------------------------
	.section	.note.nv.tkinfo,"",@"SHT_NOTE"
	.sectionflags	@"SHF_NOTE_NV_TKINFO"
	.tkinfo
        /*0018*/ 	.word	0x00000002
        /*0030*/ 	.string	""
        /*0030*/ 	.string	"ptxas"
        /*0030*/ 	.string	"Cuda compilation tools, release 13.0, V13.0.88"
        /*0030*/ 	.string	"Build cuda_13.0.r13.0/compiler.36424714_0"
        /*0030*/ 	.string	"-arch sm_100 -m 64 "



//--------------------- .note.nv.cuinfo           --------------------------
	.section	.note.nv.cuinfo,"",@"SHT_NOTE"
	.sectionflags	@"SHF_NOTE_NV_CUINFO"
        /*0018*/ 	.short	0x0002
        /*001a*/ 	.short	0x0064
        /*001c*/ 	.short	0x0082
	.zero		2


//--------------------- .nv.info                  --------------------------
	.section	.nv.info,"",@"SHT_CUDA_INFO"
	.align	4


	//----- nvinfo : EIATTR_REGCOUNT
	.align		4
        /*0000*/ 	.byte	0x04, 0x2f
        /*0002*/ 	.short	(.L_1 - .L_0)
	.align		4
.L_0:
        /*0004*/ 	.word	index@(_Z9matrixAddPfS_S_)
        /*0008*/ 	.word	0x0000000c


	//----- nvinfo : EIATTR_FRAME_SIZE
	.align		4
.L_1:
        /*000c*/ 	.byte	0x04, 0x11
        /*000e*/ 	.short	(.L_3 - .L_2)
	.align		4
.L_2:
        /*0010*/ 	.word	index@(_Z9matrixAddPfS_S_)
        /*0014*/ 	.word	0x00000000


	//----- nvinfo : EIATTR_REGCOUNT
	.align		4
.L_3:
        /*0018*/ 	.byte	0x04, 0x2f
        /*001a*/ 	.short	(.L_5 - .L_4)
	.align		4
.L_4:
        /*001c*/ 	.word	index@(_Z9matrixMulPfS_S_)
        /*0020*/ 	.word	0x00000016


	//----- nvinfo : EIATTR_FRAME_SIZE
	.align		4
.L_5:
        /*0024*/ 	.byte	0x04, 0x11
        /*0026*/ 	.short	(.L_7 - .L_6)
	.align		4
.L_6:
        /*0028*/ 	.word	index@(_Z9matrixMulPfS_S_)
        /*002c*/ 	.word	0x00000000


	//----- nvinfo : EIATTR_MIN_STACK_SIZE
	.align		4
.L_7:
        /*0030*/ 	.byte	0x04, 0x12
        /*0032*/ 	.short	(.L_9 - .L_8)
	.align		4
.L_8:
        /*0034*/ 	.word	index@(_Z9matrixMulPfS_S_)
        /*0038*/ 	.word	0x00000000


	//----- nvinfo : EIATTR_MIN_STACK_SIZE
	.align		4
.L_9:
        /*003c*/ 	.byte	0x04, 0x12
        /*003e*/ 	.short	(.L_11 - .L_10)
	.align		4
.L_10:
        /*0040*/ 	.word	index@(_Z9matrixAddPfS_S_)
        /*0044*/ 	.word	0x00000000
.L_11:


//--------------------- .nv.compat                --------------------------
	.section	.nv.compat,"",@"SHT_CUDA_COMPAT_INFO"
	.align	4
        /*0000*/ 	.byte	0x02, 0x09, 0x00, 0x00, 0x02, 0x02, 0x01, 0x00, 0x02, 0x05, 0x05, 0x00, 0x03, 0x07, 0x01, 0x01
        /*0010*/ 	.byte	0x02, 0x03, 0x00, 0x00, 0x02, 0x06, 0x01, 0x00, 0x04, 0x0b, 0x08, 0x00, 0x09, 0x00, 0x00, 0x00
        /*0020*/ 	.byte	0x00, 0x00, 0x00, 0x00


//--------------------- .nv.info._Z9matrixMulPfS_S_ --------------------------
	.section	.nv.info._Z9matrixMulPfS_S_,"",@"SHT_CUDA_INFO"
	.sectionflags	@""
	.align	4


	//----- nvinfo : EIATTR_CUDA_API_VERSION
	.align		4
        /*0000*/ 	.byte	0x04, 0x37
        /*0002*/ 	.short	(.L_13 - .L_12)
.L_12:
        /*0004*/ 	.word	0x00000082


	//----- nvinfo : EIATTR_KPARAM_INFO
	.align		4
.L_13:
        /*0008*/ 	.byte	0x04, 0x17
        /*000a*/ 	.short	(.L_15 - .L_14)
.L_14:
        /*000c*/ 	.word	0x00000000
        /*0010*/ 	.short	0x0002
        /*0012*/ 	.short	0x0010
        /*0014*/ 	.byte	0x00, 0xf5, 0x21, 0x00


	//----- nvinfo : EIATTR_KPARAM_INFO
	.align		4
.L_15:
        /*0018*/ 	.byte	0x04, 0x17
        /*001a*/ 	.short	(.L_17 - .L_16)
.L_16:
        /*001c*/ 	.word	0x00000000
        /*0020*/ 	.short	0x0001
        /*0022*/ 	.short	0x0008
        /*0024*/ 	.byte	0x00, 0xf5, 0x21, 0x00


	//----- nvinfo : EIATTR_KPARAM_INFO
	.align		4
.L_17:
        /*0028*/ 	.byte	0x04, 0x17
        /*002a*/ 	.short	(.L_19 - .L_18)
.L_18:
        /*002c*/ 	.word	0x00000000
        /*0030*/ 	.short	0x0000
        /*0032*/ 	.short	0x0000
        /*0034*/ 	.byte	0x00, 0xf5, 0x21, 0x00


	//----- nvinfo : EIATTR_SPARSE_MMA_MASK
	.align		4
.L_19:
        /*0038*/ 	.byte	0x03, 0x50
        /*003a*/ 	.short	0x0000


	//----- nvinfo : EIATTR_MAXREG_COUNT
	.align		4
        /*003c*/ 	.byte	0x03, 0x1b
        /*003e*/ 	.short	0x00ff


	//----- nvinfo : EIATTR_MERCURY_ISA_VERSION
	.align		4
        /*0040*/ 	.byte	0x03, 0x5f
        /*0042*/ 	.short	0x0101


	//----- nvinfo : EIATTR_VRC_CTA_INIT_COUNT
	.align		4
        /*0044*/ 	.byte	0x02, 0x4a
	.zero		1
	.zero		1


	//----- nvinfo : EIATTR_EXIT_INSTR_OFFSETS
	.align		4
        /*0048*/ 	.byte	0x04, 0x1c
        /*004a*/ 	.short	(.L_21 - .L_20)


	//   ....[0]....
.L_20:
        /*004c*/ 	.word	0x000000b0


	//   ....[1]....
        /*0050*/ 	.word	0x00000250


	//----- nvinfo : EIATTR_CBANK_PARAM_SIZE
	.align		4
.L_21:
        /*0054*/ 	.byte	0x03, 0x19
        /*0056*/ 	.short	0x0018


	//----- nvinfo : EIATTR_PARAM_CBANK
	.align		4
        /*0058*/ 	.byte	0x04, 0x0a
        /*005a*/ 	.short	(.L_23 - .L_22)
	.align		4
.L_22:
        /*005c*/ 	.word	index@(.nv.constant0._Z9matrixMulPfS_S_)
        /*0060*/ 	.short	0x0380
        /*0062*/ 	.short	0x0018


	//----- nvinfo : EIATTR_SW_WAR
	.align		4
.L_23:
        /*0064*/ 	.byte	0x04, 0x36
        /*0066*/ 	.short	(.L_25 - .L_24)
.L_24:
        /*0068*/ 	.word	0x00000008
.L_25:


//--------------------- .nv.info._Z9matrixAddPfS_S_ --------------------------
	.section	.nv.info._Z9matrixAddPfS_S_,"",@"SHT_CUDA_INFO"
	.sectionflags	@""
	.align	4


	//----- nvinfo : EIATTR_CUDA_API_VERSION
	.align		4
        /*0000*/ 	.byte	0x04, 0x37
        /*0002*/ 	.short	(.L_27 - .L_26)
.L_26:
        /*0004*/ 	.word	0x00000082


	//----- nvinfo : EIATTR_KPARAM_INFO
	.align		4
.L_27:
        /*0008*/ 	.byte	0x04, 0x17
        /*000a*/ 	.short	(.L_29 - .L_28)
.L_28:
        /*000c*/ 	.word	0x00000000
        /*0010*/ 	.short	0x0002
        /*0012*/ 	.short	0x0010
        /*0014*/ 	.byte	0x00, 0xf5, 0x21, 0x00


	//----- nvinfo : EIATTR_KPARAM_INFO
	.align		4
.L_29:
        /*0018*/ 	.byte	0x04, 0x17
        /*001a*/ 	.short	(.L_31 - .L_30)
.L_30:
        /*001c*/ 	.word	0x00000000
        /*0020*/ 	.short	0x0001
        /*0022*/ 	.short	0x0008
        /*0024*/ 	.byte	0x00, 0xf5, 0x21, 0x00


	//----- nvinfo : EIATTR_KPARAM_INFO
	.align		4
.L_31:
        /*0028*/ 	.byte	0x04, 0x17
        /*002a*/ 	.short	(.L_33 - .L_32)
.L_32:
        /*002c*/ 	.word	0x00000000
        /*0030*/ 	.short	0x0000
        /*0032*/ 	.short	0x0000
        /*0034*/ 	.byte	0x00, 0xf5, 0x21, 0x00


	//----- nvinfo : EIATTR_SPARSE_MMA_MASK
	.align		4
.L_33:
        /*0038*/ 	.byte	0x03, 0x50
        /*003a*/ 	.short	0x0000


	//----- nvinfo : EIATTR_MAXREG_COUNT
	.align		4
        /*003c*/ 	.byte	0x03, 0x1b
        /*003e*/ 	.short	0x00ff


	//----- nvinfo : EIATTR_MERCURY_ISA_VERSION
	.align		4
        /*0040*/ 	.byte	0x03, 0x5f
        /*0042*/ 	.short	0x0101


	//----- nvinfo : EIATTR_VRC_CTA_INIT_COUNT
	.align		4
        /*0044*/ 	.byte	0x02, 0x4a
	.zero		1
	.zero		1


	//----- nvinfo : EIATTR_EXIT_INSTR_OFFSETS
	.align		4
        /*0048*/ 	.byte	0x04, 0x1c
        /*004a*/ 	.short	(.L_35 - .L_34)


	//   ....[0]....
.L_34:
        /*004c*/ 	.word	0x000000b0


	//   ....[1]....
        /*0050*/ 	.word	0x00000180


	//----- nvinfo : EIATTR_CBANK_PARAM_SIZE
	.align		4
.L_35:
        /*0054*/ 	.byte	0x03, 0x19
        /*0056*/ 	.short	0x0018


	//----- nvinfo : EIATTR_PARAM_CBANK
	.align		4
        /*0058*/ 	.byte	0x04, 0x0a
        /*005a*/ 	.short	(.L_37 - .L_36)
	.align		4
.L_36:
        /*005c*/ 	.word	index@(.nv.constant0._Z9matrixAddPfS_S_)
        /*0060*/ 	.short	0x0380
        /*0062*/ 	.short	0x0018


	//----- nvinfo : EIATTR_SW_WAR
	.align		4
.L_37:
        /*0064*/ 	.byte	0x04, 0x36
        /*0066*/ 	.short	(.L_39 - .L_38)
.L_38:
        /*0068*/ 	.word	0x00000008
.L_39:


//--------------------- .nv.callgraph             --------------------------
	.section	.nv.callgraph,"",@"SHT_CUDA_CALLGRAPH"
	.align	4
	.sectionentsize	8
	.align		4
        /*0000*/ 	.word	0x00000000
	.align		4
        /*0004*/ 	.word	0xffffffff
	.align		4
        /*0008*/ 	.word	0x00000000
	.align		4
        /*000c*/ 	.word	0xfffffffe
	.align		4
        /*0010*/ 	.word	0x00000000
	.align		4
        /*0014*/ 	.word	0xfffffffd
	.align		4
        /*0018*/ 	.word	0x00000000
	.align		4
        /*001c*/ 	.word	0xfffffffc


//--------------------- .text._Z9matrixMulPfS_S_  --------------------------
	.section	.text._Z9matrixMulPfS_S_,"ax",@progbits
	.align	128
        .global         _Z9matrixMulPfS_S_
        .type           _Z9matrixMulPfS_S_,@function
        .size           _Z9matrixMulPfS_S_,(.L_x_2 - _Z9matrixMulPfS_S_)
        .other          _Z9matrixMulPfS_S_,@"STO_CUDA_ENTRY STV_DEFAULT"
_Z9matrixMulPfS_S_:
.text._Z9matrixMulPfS_S_:
[----:B------:R-:W-:Y:S01]  /*0000*/  LDC R1, c[0x0][0x37c] ;  /* 0x0000df00ff017b82 */ /* 0x000fe20000000800 */
[----:B------:R-:W0:Y:S07]  /*0010*/  S2R R2, SR_TID.X ;  /* 0x0000000000027919 */ /* 0x000e2e0000002100 */
[----:B------:R-:W1:Y:S01]  /*0020*/  LDC R0, c[0x0][0x364] ;  /* 0x0000d900ff007b82 */ /* 0x000e620000000800 */
[----:B------:R-:W1:Y:S07]  /*0030*/  S2R R3, SR_TID.Y ;  /* 0x0000000000037919 */ /* 0x000e6e0000002200 */
[----:B------:R-:W0:Y:S08]  /*0040*/  S2UR UR5, SR_CTAID.X ;  /* 0x00000000000579c3 */ /* 0x000e300000002500 */
[----:B------:R-:W0:Y:S08]  /*0050*/  LDC R9, c[0x0][0x360] ;  /* 0x0000d800ff097b82 */ /* 0x000e300000000800 */
[----:B------:R-:W1:Y:S01]  /*0060*/  S2UR UR4, SR_CTAID.Y ;  /* 0x00000000000479c3 */ /* 0x000e620000002600 */
[----:B0-----:R-:W-:-:S05]  /*0070*/  IMAD R9, R9, UR5, R2 ;  /* 0x0000000509097c24 */ /* 0x001fca000f8e0202 */
[----:B------:R-:W-:Y:S01]  /*0080*/  ISETP.GT.AND P0, PT, R9, 0x4, PT ;  /* 0x000000040900780c */ /* 0x000fe20003f04270 */
[----:B-1----:R-:W-:-:S05]  /*0090*/  IMAD R0, R0, UR4, R3 ;  /* 0x0000000400007c24 */ /* 0x002fca000f8e0203 */
[----:B------:R-:W-:-:S13]  /*00a0*/  ISETP.GT.U32.OR P0, PT, R0, 0x4, P0 ;  /* 0x000000040000780c */ /* 0x000fda0000704470 */
[----:B------:R-:W-:Y:S05]  /*00b0*/  @P0 EXIT ;  /* 0x000000000000094d */ /* 0x000fea0003800000 */
[----:B------:R-:W0:Y:S01]  /*00c0*/  LDC.64 R4, c[0x0][0x380] ;  /* 0x0000e000ff047b82 */ /* 0x000e220000000a00 */
[----:B------:R-:W1:Y:S01]  /*00d0*/  LDCU.64 UR4, c[0x0][0x358] ;  /* 0x00006b00ff0477ac */ /* 0x000e620008000a00 */
[----:B------:R-:W-:-:S06]  /*00e0*/  LEA R8, R0, R0, 0x2 ;  /* 0x0000000000087211 */ /* 0x000fcc00078e10ff */
[----:B------:R-:W2:Y:S08]  /*00f0*/  LDC.64 R6, c[0x0][0x388] ;  /* 0x0000e200ff067b82 */ /* 0x000eb00000000a00 */
[----:B------:R-:W3:Y:S01]  /*0100*/  LDC.64 R2, c[0x0][0x390] ;  /* 0x0000e400ff027b82 */ /* 0x000ee20000000a00 */
[----:B0-----:R-:W-:-:S05]  /*0110*/  IMAD.WIDE.U32 R4, R8, 0x4, R4 ;  /* 0x0000000408047825 */ /* 0x001fca00078e0004 */
[----:B-1----:R-:W4:Y:S01]  /*0120*/  LDG.E R0, desc[UR4][R4.64] ;  /* 0x0000000404007981 */ /* 0x002f22000c1e1900 */
[----:B--2---:R-:W-:-:S03]  /*0130*/  IMAD.WIDE R6, R9, 0x4, R6 ;  /* 0x0000000409067825 */ /* 0x004fc600078e0206 */
[----:B------:R-:W2:Y:S04]  /*0140*/  LDG.E R13, desc[UR4][R4.64+0x4] ;  /* 0x00000404040d7981 */ /* 0x000ea8000c1e1900 */
[----:B------:R-:W4:Y:S04]  /*0150*/  LDG.E R11, desc[UR4][R6.64] ;  /* 0x00000004060b7981 */ /* 0x000f28000c1e1900 */
[----:B------:R-:W2:Y:S04]  /*0160*/  LDG.E R10, desc[UR4][R6.64+0x14] ;  /* 0x00001404060a7981 */ /* 0x000ea8000c1e1900 */
[----:B------:R-:W5:Y:S04]  /*0170*/  LDG.E R15, desc[UR4][R4.64+0x8] ;  /* 0x00000804040f7981 */ /* 0x000f68000c1e1900 */
[----:B------:R-:W5:Y:S04]  /*0180*/  LDG.E R12, desc[UR4][R6.64+0x28] ;  /* 0x00002804060c7981 */ /* 0x000f68000c1e1900 */
[----:B------:R-:W5:Y:S04]  /*0190*/  LDG.E R17, desc[UR4][R4.64+0xc] ;  /* 0x00000c0404117981 */ /* 0x000f68000c1e1900 */
[----:B------:R-:W5:Y:S04]  /*01a0*/  LDG.E R14, desc[UR4][R6.64+0x3c] ;  /* 0x00003c04060e7981 */ /* 0x000f68000c1e1900 */
[----:B------:R-:W5:Y:S04]  /*01b0*/  LDG.E R19, desc[UR4][R4.64+0x10] ;  /* 0x0000100404137981 */ /* 0x000f68000c1e1900 */
[----:B------:R-:W5:Y:S01]  /*01c0*/  LDG.E R16, desc[UR4][R6.64+0x50] ;  /* 0x0000500406107981 */ /* 0x000f62000c1e1900 */
[----:B------:R-:W-:-:S05]  /*01d0*/  IADD3 R9, PT, PT, R9, R8, RZ ;  /* 0x0000000809097210 */ /* 0x000fca0007ffe0ff */
[----:B---3--:R-:W-:-:S04]  /*01e0*/  IMAD.WIDE R2, R9, 0x4, R2 ;  /* 0x0000000409027825 */ /* 0x008fc800078e0202 */
[----:B----4-:R-:W-:-:S04]  /*01f0*/  FFMA R0, R0, R11, RZ ;  /* 0x0000000b00007223 */ /* 0x010fc800000000ff */
[----:B--2---:R-:W-:-:S04]  /*0200*/  FFMA R0, R13, R10, R0 ;  /* 0x0000000a0d007223 */ /* 0x004fc80000000000 */
[----:B-----5:R-:W-:-:S04]  /*0210*/  FFMA R0, R15, R12, R0 ;  /* 0x0000000c0f007223 */ /* 0x020fc80000000000 */
[----:B------:R-:W-:-:S04]  /*0220*/  FFMA R0, R17, R14, R0 ;  /* 0x0000000e11007223 */ /* 0x000fc80000000000 */
[----:B------:R-:W-:-:S05]  /*0230*/  FFMA R19, R19, R16, R0 ;  /* 0x0000001013137223 */ /* 0x000fca0000000000 */
[----:B------:R-:W-:Y:S01]  /*0240*/  STG.E desc[UR4][R2.64], R19 ;  /* 0x0000001302007986 */ /* 0x000fe2000c101904 */
[----:B------:R-:W-:Y:S05]  /*0250*/  EXIT ;  /* 0x000000000000794d */ /* 0x000fea0003800000 */
.L_x_0:
[----:B------:R-:W-:-:S00]  /*0260*/  BRA `(.L_x_0) ;  /* 0xfffffffc00fc7947 */ /* 0x000fc0000383ffff */
[----:B------:R-:W-:-:S00]  /*0270*/  NOP ;  /* 0x0000000000007918 */ /* 0x000fc00000000000 */
        /* <DEDUP_REMOVED lines=8> */
.L_x_2:


//--------------------- .text._Z9matrixAddPfS_S_  --------------------------
	.section	.text._Z9matrixAddPfS_S_,"ax",@progbits
	.align	128
        .global         _Z9matrixAddPfS_S_
        .type           _Z9matrixAddPfS_S_,@function
        .size           _Z9matrixAddPfS_S_,(.L_x_3 - _Z9matrixAddPfS_S_)
        .other          _Z9matrixAddPfS_S_,@"STO_CUDA_ENTRY STV_DEFAULT"
_Z9matrixAddPfS_S_:
.text._Z9matrixAddPfS_S_:
        /* <DEDUP_REMOVED lines=14> */
[----:B------:R-:W-:-:S06]  /*00e0*/  IMAD R9, R0, 0x5, R7 ;  /* 0x0000000500097824 */ /* 0x000fcc00078e0207 */
[----:B------:R-:W2:Y:S08]  /*00f0*/  LDC.64 R4, c[0x0][0x388] ;  /* 0x0000e200ff047b82 */ /* 0x000eb00000000a00 */
[----:B------:R-:W3:Y:S01]  /*0100*/  LDC.64 R6, c[0x0][0x390] ;  /* 0x0000e400ff067b82 */ /* 0x000ee20000000a00 */
[----:B0-----:R-:W-:-:S06]  /*0110*/  IMAD.WIDE R2, R9, 0x4, R2 ;  /* 0x0000000409027825 */ /* 0x001fcc00078e0202 */
[----:B-1----:R-:W4:Y:S01]  /*0120*/  LDG.E R2, desc[UR4][R2.64] ;  /* 0x0000000402027981 */ /* 0x002f22000c1e1900 */
[----:B--2---:R-:W-:-:S06]  /*0130*/  IMAD.WIDE R4, R9, 0x4, R4 ;  /* 0x0000000409047825 */ /* 0x004fcc00078e0204 */
[----:B------:R-:W4:Y:S01]  /*0140*/  LDG.E R5, desc[UR4][R4.64] ;  /* 0x0000000404057981 */ /* 0x000f22000c1e1900 */
[----:B---3--:R-:W-:-:S04]  /*0150*/  IMAD.WIDE R6, R9, 0x4, R6 ;  /* 0x0000000409067825 */ /* 0x008fc800078e0206 */
[----:B----4-:R-:W-:-:S05]  /*0160*/  FADD R9, R2, R5 ;  /* 0x0000000502097221 */ /* 0x010fca0000000000 */
[----:B------:R-:W-:Y:S01]  /*0170*/  STG.E desc[UR4][R6.64], R9 ;  /* 0x0000000906007986 */ /* 0x000fe2000c101904 */
[----:B------:R-:W-:Y:S05]  /*0180*/  EXIT ;  /* 0x000000000000794d */ /* 0x000fea0003800000 */
.L_x_1:
        /* <DEDUP_REMOVED lines=15> */
.L_x_3:


//--------------------- .nv.shared.reserved.0     --------------------------
	.section	.nv.shared.reserved.0,"aw",@nobits
	.weak		__nv_reservedSMEM_offset_0_alias
	.size		__nv_reservedSMEM_offset_0_alias, 0, 64
	.other		__nv_reservedSMEM_offset_0_alias,@"STO_CUDA_RESERVED_SHARED STV_DEFAULT"
__nv_reservedSMEM_offset_0_alias:
	.zero		0
	.zero		64


//--------------------- .nv.constant0._Z9matrixMulPfS_S_ --------------------------
	.section	.nv.constant0._Z9matrixMulPfS_S_,"a",@progbits
	.sectionflags	@""
	.align	4
.nv.constant0._Z9matrixMulPfS_S_:
	.zero		920


//--------------------- .nv.constant0._Z9matrixAddPfS_S_ --------------------------
	.section	.nv.constant0._Z9matrixAddPfS_S_,"a",@progbits
	.sectionflags	@""
	.align	4
.nv.constant0._Z9matrixAddPfS_S_:
	.zero		920


//--------------------- SYMBOLS --------------------------

	.type		.nv.reservedSmem.offset0,@object
	.size		.nv.reservedSmem.offset0,0x4
